//
// Generated by NVIDIA NVVM Compiler
//
// Compiler Build ID: CL-36424714
// Cuda compilation tools, release 13.0, V13.0.88
// Based on NVVM 20.0.0
//

.version 9.0
.target sm_100
.address_size 64

	// .globl	_Z14naiveReductionPfS_j
.extern .func  (.param .b32 func_retval0) vprintf
(
	.param .b64 vprintf_param_0,
	.param .b64 vprintf_param_1
)
;
.global .align 4 .b8 warpDistribution[132];
// _ZZ14naiveReductionPfS_jE10partialSum has been demoted
// _ZZ18optimizedReductionPfS_jE10partialSum has been demoted
.global .align 1 .b8 $str[23] = {10, 32, 87, 97, 114, 112, 32, 68, 105, 115, 116, 114, 105, 98, 117, 116, 105, 111, 110, 58, 32, 10};
.global .align 1 .b8 $str$1[10] = {87, 37, 100, 58, 32, 37, 117, 44, 32};
.global .align 1 .b8 $str$2[3] = {10, 10};

.visible .entry _Z14naiveReductionPfS_j(
	.param .u64 .ptr .align 1 _Z14naiveReductionPfS_j_param_0,
	.param .u64 .ptr .align 1 _Z14naiveReductionPfS_j_param_1,
	.param .u32 _Z14naiveReductionPfS_j_param_2
)
{
	.local .align 8 .b8 	__local_depot0[8];
	.reg .b64 	%SP;
	.reg .b64 	%SPL;
	.reg .pred 	%p<4>;
	.reg .b32 	%r<159>;
	.reg .b32 	%f<6>;
	.reg .b64 	%rd<15>;
	// demoted variable
	.shared .align 4 .b8 _ZZ14naiveReductionPfS_jE10partialSum[4096];
	mov.u64 	%SPL, __local_depot0;
	cvta.local.u64 	%SP, %SPL;
	ld.param.u64 	%rd1, [_Z14naiveReductionPfS_j_param_1];
	cvta.to.global.u64 	%rd2, %rd1;
	mov.u32 	%r1, %tid.x;
	mov.u32 	%r2, %ctaid.x;
	mov.u32 	%r3, %ntid.x;
	mul.lo.s32 	%r8, %r2, %r3;
	shl.b32 	%r9, %r8, 1;
	add.s32 	%r10, %r9, %r1;
	mul.wide.u32 	%rd3, %r10, 4;
	add.s64 	%rd4, %rd2, %rd3;
	ld.global.f32 	%f1, [%rd4];
	shl.b32 	%r11, %r1, 2;
	mov.u32 	%r12, _ZZ14naiveReductionPfS_jE10partialSum;
	add.s32 	%r13, %r12, %r11;
	st.shared.f32 	[%r13], %f1;
	add.s32 	%r14, %r10, %r3;
	mul.wide.u32 	%rd5, %r14, 4;
	add.s64 	%rd6, %rd2, %rd5;
	ld.global.f32 	%f2, [%rd6];
	shl.b32 	%r15, %r3, 2;
	add.s32 	%r16, %r13, %r15;
	st.shared.f32 	[%r16], %f2;
	add.s32 	%r4, %r13, %r11;
	mov.b32 	%r158, 1;
$L__BB0_1:
	bar.sync 	0;
	add.s32 	%r17, %r158, -1;
	and.b32  	%r18, %r17, %r1;
	setp.ne.s32 	%p1, %r18, 0;
	@%p1 bra 	$L__BB0_3;
	shl.b32 	%r19, %r158, 2;
	add.s32 	%r20, %r4, %r19;
	ld.shared.f32 	%f3, [%r20];
	ld.shared.f32 	%f4, [%r4];
	add.f32 	%f5, %f3, %f4;
	st.shared.f32 	[%r4], %f5;
$L__BB0_3:
	shl.b32 	%r158, %r158, 1;
	setp.le.u32 	%p2, %r158, %r3;
	@%p2 bra 	$L__BB0_1;
	or.b32  	%r21, %r1, %r2;
	setp.ne.s32 	%p3, %r21, 0;
	@%p3 bra 	$L__BB0_6;
	add.u64 	%rd7, %SP, 0;
	add.u64 	%rd8, %SPL, 0;
	mov.u64 	%rd9, $str;
	cvta.global.u64 	%rd10, %rd9;
	{ // callseq 0, 0
	.param .b64 param0;
	st.param.b64 	[param0], %rd10;
	.param .b64 param1;
	st.param.b64 	[param1], 0;
	.param .b32 retval0;
	call.uni (retval0), 
	vprintf, 
	(
	param0, 
	param1
	);
	ld.param.b32 	%r22, [retval0];
	} // callseq 0
	ld.global.u32 	%r24, [warpDistribution];
	mov.b32 	%r25, 0;
	st.local.v2.u32 	[%rd8], {%r25, %r24};
	mov.u64 	%rd11, $str$1;
	cvta.global.u64 	%rd12, %rd11;
	{ // callseq 1, 0
	.param .b64 param0;
	st.param.b64 	[param0], %rd12;
	.param .b64 param1;
	st.param.b64 	[param1], %rd7;
	.param .b32 retval0;
	call.uni (retval0), 
	vprintf, 
	(
	param0, 
	param1
	);
	ld.param.b32 	%r26, [retval0];
	} // callseq 1
	ld.global.u32 	%r28, [warpDistribution+4];
	mov.b32 	%r29, 1;
	st.local.v2.u32 	[%rd8], {%r29, %r28};
	{ // callseq 2, 0
	.param .b64 param0;
	st.param.b64 	[param0], %rd12;
	.param .b64 param1;
	st.param.b64 	[param1], %rd7;
	.param .b32 retval0;
	call.uni (retval0), 
	vprintf, 
	(
	param0, 
	param1
	);
	ld.param.b32 	%r30, [retval0];
	} // callseq 2
	ld.global.u32 	%r32, [warpDistribution+8];
	mov.b32 	%r33, 2;
	st.local.v2.u32 	[%rd8], {%r33, %r32};
	{ // callseq 3, 0
	.param .b64 param0;
	st.param.b64 	[param0], %rd12;
	.param .b64 param1;
	st.param.b64 	[param1], %rd7;
	.param .b32 retval0;
	call.uni (retval0), 
	vprintf, 
	(
	param0, 
	param1
	);
	ld.param.b32 	%r34, [retval0];
	} // callseq 3
	ld.global.u32 	%r36, [warpDistribution+12];
	mov.b32 	%r37, 3;
	st.local.v2.u32 	[%rd8], {%r37, %r36};
	{ // callseq 4, 0
	.param .b64 param0;
	st.param.b64 	[param0], %rd12;
	.param .b64 param1;
	st.param.b64 	[param1], %rd7;
	.param .b32 retval0;
	call.uni (retval0), 
	vprintf, 
	(
	param0, 
	param1
	);
	ld.param.b32 	%r38, [retval0];
	} // callseq 4
	ld.global.u32 	%r40, [warpDistribution+16];
	mov.b32 	%r41, 4;
	st.local.v2.u32 	[%rd8], {%r41, %r40};
	{ // callseq 5, 0
	.param .b64 param0;
	st.param.b64 	[param0], %rd12;
	.param .b64 param1;
	st.param.b64 	[param1], %rd7;
	.param .b32 retval0;
	call.uni (retval0), 
	vprintf, 
	(
	param0, 
	param1
	);
	ld.param.b32 	%r42, [retval0];
	} // callseq 5
	ld.global.u32 	%r44, [warpDistribution+20];
	mov.b32 	%r45, 5;
	st.local.v2.u32 	[%rd8], {%r45, %r44};
	{ // callseq 6, 0
	.param .b64 param0;
	st.param.b64 	[param0], %rd12;
	.param .b64 param1;
	st.param.b64 	[param1], %rd7;
	.param .b32 retval0;
	call.uni (retval0), 
	vprintf, 
	(
	param0, 
	param1
	);
	ld.param.b32 	%r46, [retval0];
	} // callseq 6
	ld.global.u32 	%r48, [warpDistribution+24];
	mov.b32 	%r49, 6;
	st.local.v2.u32 	[%rd8], {%r49, %r48};
	{ // callseq 7, 0
	.param .b64 param0;
	st.param.b64 	[param0], %rd12;
	.param .b64 param1;
	st.param.b64 	[param1], %rd7;
	.param .b32 retval0;
	call.uni (retval0), 
	vprintf, 
	(
	param0, 
	param1
	);
	ld.param.b32 	%r50, [retval0];
	} // callseq 7
	ld.global.u32 	%r52, [warpDistribution+28];
	mov.b32 	%r53, 7;
	st.local.v2.u32 	[%rd8], {%r53, %r52};
	{ // callseq 8, 0
	.param .b64 param0;
	st.param.b64 	[param0], %rd12;
	.param .b64 param1;
	st.param.b64 	[param1], %rd7;
	.param .b32 retval0;
	call.uni (retval0), 
	vprintf, 
	(
	param0, 
	param1
	);
	ld.param.b32 	%r54, [retval0];
	} // callseq 8
	ld.global.u32 	%r56, [warpDistribution+32];
	mov.b32 	%r57, 8;
	st.local.v2.u32 	[%rd8], {%r57, %r56};
	{ // callseq 9, 0
	.param .b64 param0;
	st.param.b64 	[param0], %rd12;
	.param .b64 param1;
	st.param.b64 	[param1], %rd7;
	.param .b32 retval0;
	call.uni (retval0), 
	vprintf, 
	(
	param0, 
	param1
	);
	ld.param.b32 	%r58, [retval0];
	} // callseq 9
	ld.global.u32 	%r60, [warpDistribution+36];
	mov.b32 	%r61, 9;
	st.local.v2.u32 	[%rd8], {%r61, %r60};
	{ // callseq 10, 0
	.param .b64 param0;
	st.param.b64 	[param0], %rd12;
	.param .b64 param1;
	st.param.b64 	[param1], %rd7;
	.param .b32 retval0;
	call.uni (retval0), 
	vprintf, 
	(
	param0, 
	param1
	);
	ld.param.b32 	%r62, [retval0];
	} // callseq 10
	ld.global.u32 	%r64, [warpDistribution+40];
	mov.b32 	%r65, 10;
	st.local.v2.u32 	[%rd8], {%r65, %r64};
	{ // callseq 11, 0
	.param .b64 param0;
	st.param.b64 	[param0], %rd12;
	.param .b64 param1;
	st.param.b64 	[param1], %rd7;
	.param .b32 retval0;
	call.uni (retval0), 
	vprintf, 
	(
	param0, 
	param1
	);
	ld.param.b32 	%r66, [retval0];
	} // callseq 11
	ld.global.u32 	%r68, [warpDistribution+44];
	mov.b32 	%r69, 11;
	st.local.v2.u32 	[%rd8], {%r69, %r68};
	{ // callseq 12, 0
	.param .b64 param0;
	st.param.b64 	[param0], %rd12;
	.param .b64 param1;
	st.param.b64 	[param1], %rd7;
	.param .b32 retval0;
	call.uni (retval0), 
	vprintf, 
	(
	param0, 
	param1
	);
	ld.param.b32 	%r70, [retval0];
	} // callseq 12
	ld.global.u32 	%r72, [warpDistribution+48];
	mov.b32 	%r73, 12;
	st.local.v2.u32 	[%rd8], {%r73, %r72};
	{ // callseq 13, 0
	.param .b64 param0;
	st.param.b64 	[param0], %rd12;
	.param .b64 param1;
	st.param.b64 	[param1], %rd7;
	.param .b32 retval0;
	call.uni (retval0), 
	vprintf, 
	(
	param0, 
	param1
	);
	ld.param.b32 	%r74, [retval0];
	} // callseq 13
	ld.global.u32 	%r76, [warpDistribution+52];
	mov.b32 	%r77, 13;
	st.local.v2.u32 	[%rd8], {%r77, %r76};
	{ // callseq 14, 0
	.param .b64 param0;
	st.param.b64 	[param0], %rd12;
	.param .b64 param1;
	st.param.b64 	[param1], %rd7;
	.param .b32 retval0;
	call.uni (retval0), 
	vprintf, 
	(
	param0, 
	param1
	);
	ld.param.b32 	%r78, [retval0];
	} // callseq 14
	ld.global.u32 	%r80, [warpDistribution+56];
	mov.b32 	%r81, 14;
	st.local.v2.u32 	[%rd8], {%r81, %r80};
	{ // callseq 15, 0
	.param .b64 param0;
	st.param.b64 	[param0], %rd12;
	.param .b64 param1;
	st.param.b64 	[param1], %rd7;
	.param .b32 retval0;
	call.uni (retval0), 
	vprintf, 
	(
	param0, 
	param1
	);
	ld.param.b32 	%r82, [retval0];
	} // callseq 15
	ld.global.u32 	%r84, [warpDistribution+60];
	mov.b32 	%r85, 15;
	st.local.v2.u32 	[%rd8], {%r85, %r84};
	{ // callseq 16, 0
	.param .b64 param0;
	st.param.b64 	[param0], %rd12;
	.param .b64 param1;
	st.param.b64 	[param1], %rd7;
	.param .b32 retval0;
	call.uni (retval0), 
	vprintf, 
	(
	param0, 
	param1
	);
	ld.param.b32 	%r86, [retval0];
	} // callseq 16
	ld.global.u32 	%r88, [warpDistribution+64];
	mov.b32 	%r89, 16;
	st.local.v2.u32 	[%rd8], {%r89, %r88};
	{ // callseq 17, 0
	.param .b64 param0;
	st.param.b64 	[param0], %rd12;
	.param .b64 param1;
	st.param.b64 	[param1], %rd7;
	.param .b32 retval0;
	call.uni (retval0), 
	vprintf, 
	(
	param0, 
	param1
	);
	ld.param.b32 	%r90, [retval0];
	} // callseq 17
	ld.global.u32 	%r92, [warpDistribution+68];
	mov.b32 	%r93, 17;
	st.local.v2.u32 	[%rd8], {%r93, %r92};
	{ // callseq 18, 0
	.param .b64 param0;
	st.param.b64 	[param0], %rd12;
	.param .b64 param1;
	st.param.b64 	[param1], %rd7;
	.param .b32 retval0;
	call.uni (retval0), 
	vprintf, 
	(
	param0, 
	param1
	);
	ld.param.b32 	%r94, [retval0];
	} // callseq 18
	ld.global.u32 	%r96, [warpDistribution+72];
	mov.b32 	%r97, 18;
	st.local.v2.u32 	[%rd8], {%r97, %r96};
	{ // callseq 19, 0
	.param .b64 param0;
	st.param.b64 	[param0], %rd12;
	.param .b64 param1;
	st.param.b64 	[param1], %rd7;
	.param .b32 retval0;
	call.uni (retval0), 
	vprintf, 
	(
	param0, 
	param1
	);
	ld.param.b32 	%r98, [retval0];
	} // callseq 19
	ld.global.u32 	%r100, [warpDistribution+76];
	mov.b32 	%r101, 19;
	st.local.v2.u32 	[%rd8], {%r101, %r100};
	{ // callseq 20, 0
	.param .b64 param0;
	st.param.b64 	[param0], %rd12;
	.param .b64 param1;
	st.param.b64 	[param1], %rd7;
	.param .b32 retval0;
	call.uni (retval0), 
	vprintf, 
	(
	param0, 
	param1
	);
	ld.param.b32 	%r102, [retval0];
	} // callseq 20
	ld.global.u32 	%r104, [warpDistribution+80];
	mov.b32 	%r105, 20;
	st.local.v2.u32 	[%rd8], {%r105, %r104};
	{ // callseq 21, 0
	.param .b64 param0;
	st.param.b64 	[param0], %rd12;
	.param .b64 param1;
	st.param.b64 	[param1], %rd7;
	.param .b32 retval0;
	call.uni (retval0), 
	vprintf, 
	(
	param0, 
	param1
	);
	ld.param.b32 	%r106, [retval0];
	} // callseq 21
	ld.global.u32 	%r108, [warpDistribution+84];
	mov.b32 	%r109, 21;
	st.local.v2.u32 	[%rd8], {%r109, %r108};
	{ // callseq 22, 0
	.param .b64 param0;
	st.param.b64 	[param0], %rd12;
	.param .b64 param1;
	st.param.b64 	[param1], %rd7;
	.param .b32 retval0;
	call.uni (retval0), 
	vprintf, 
	(
	param0, 
	param1
	);
	ld.param.b32 	%r110, [retval0];
	} // callseq 22
	ld.global.u32 	%r112, [warpDistribution+88];
	mov.b32 	%r113, 22;
	st.local.v2.u32 	[%rd8], {%r113, %r112};
	{ // callseq 23, 0
	.param .b64 param0;
	st.param.b64 	[param0], %rd12;
	.param .b64 param1;
	st.param.b64 	[param1], %rd7;
	.param .b32 retval0;
	call.uni (retval0), 
	vprintf, 
	(
	param0, 
	param1
	);
	ld.param.b32 	%r114, [retval0];
	} // callseq 23
	ld.global.u32 	%r116, [warpDistribution+92];
	mov.b32 	%r117, 23;
	st.local.v2.u32 	[%rd8], {%r117, %r116};
	{ // callseq 24, 0
	.param .b64 param0;
	st.param.b64 	[param0], %rd12;
	.param .b64 param1;
	st.param.b64 	[param1], %rd7;
	.param .b32 retval0;
	call.uni (retval0), 
	vprintf, 
	(
	param0, 
	param1
	);
	ld.param.b32 	%r118, [retval0];
	} // callseq 24
	ld.global.u32 	%r120, [warpDistribution+96];
	mov.b32 	%r121, 24;
	st.local.v2.u32 	[%rd8], {%r121, %r120};
	{ // callseq 25, 0
	.param .b64 param0;
	st.param.b64 	[param0], %rd12;
	.param .b64 param1;
	st.param.b64 	[param1], %rd7;
	.param .b32 retval0;
	call.uni (retval0), 
	vprintf, 
	(
	param0, 
	param1
	);
	ld.param.b32 	%r122, [retval0];
	} // callseq 25
	ld.global.u32 	%r124, [warpDistribution+100];
	mov.b32 	%r125, 25;
	st.local.v2.u32 	[%rd8], {%r125, %r124};
	{ // callseq 26, 0
	.param .b64 param0;
	st.param.b64 	[param0], %rd12;
	.param .b64 param1;
	st.param.b64 	[param1], %rd7;
	.param .b32 retval0;
	call.uni (retval0), 
	vprintf, 
	(
	param0, 
	param1
	);
	ld.param.b32 	%r126, [retval0];
	} // callseq 26
	ld.global.u32 	%r128, [warpDistribution+104];
	mov.b32 	%r129, 26;
	st.local.v2.u32 	[%rd8], {%r129, %r128};
	{ // callseq 27, 0
	.param .b64 param0;
	st.param.b64 	[param0], %rd12;
	.param .b64 param1;
	st.param.b64 	[param1], %rd7;
	.param .b32 retval0;
	call.uni (retval0), 
	vprintf, 
	(
	param0, 
	param1
	);
	ld.param.b32 	%r130, [retval0];
	} // callseq 27
	ld.global.u32 	%r132, [warpDistribution+108];
	mov.b32 	%r133, 27;
	st.local.v2.u32 	[%rd8], {%r133, %r132};
	{ // callseq 28, 0
	.param .b64 param0;
	st.param.b64 	[param0], %rd12;
	.param .b64 param1;
	st.param.b64 	[param1], %rd7;
	.param .b32 retval0;
	call.uni (retval0), 
	vprintf, 
	(
	param0, 
	param1
	);
	ld.param.b32 	%r134, [retval0];
	} // callseq 28
	ld.global.u32 	%r136, [warpDistribution+112];
	mov.b32 	%r137, 28;
	st.local.v2.u32 	[%rd8], {%r137, %r136};
	{ // callseq 29, 0
	.param .b64 param0;
	st.param.b64 	[param0], %rd12;
	.param .b64 param1;
	st.param.b64 	[param1], %rd7;
	.param .b32 retval0;
	call.uni (retval0), 
	vprintf, 
	(
	param0, 
	param1
	);
	ld.param.b32 	%r138, [retval0];
	} // callseq 29
	ld.global.u32 	%r140, [warpDistribution+116];
	mov.b32 	%r141, 29;
	st.local.v2.u32 	[%rd8], {%r141, %r140};
	{ // callseq 30, 0
	.param .b64 param0;
	st.param.b64 	[param0], %rd12;
	.param .b64 param1;
	st.param.b64 	[param1], %rd7;
	.param .b32 retval0;
	call.uni (retval0), 
	vprintf, 
	(
	param0, 
	param1
	);
	ld.param.b32 	%r142, [retval0];
	} // callseq 30
	ld.global.u32 	%r144, [warpDistribution+120];
	mov.b32 	%r145, 30;
	st.local.v2.u32 	[%rd8], {%r145, %r144};
	{ // callseq 31, 0
	.param .b64 param0;
	st.param.b64 	[param0], %rd12;
	.param .b64 param1;
	st.param.b64 	[param1], %rd7;
	.param .b32 retval0;
	call.uni (retval0), 
	vprintf, 
	(
	param0, 
	param1
	);
	ld.param.b32 	%r146, [retval0];
	} // callseq 31
	ld.global.u32 	%r148, [warpDistribution+124];
	mov.b32 	%r149, 31;
	st.local.v2.u32 	[%rd8], {%r149, %r148};
	{ // callseq 32, 0
	.param .b64 param0;
	st.param.b64 	[param0], %rd12;
	.param .b64 param1;
	st.param.b64 	[param1], %rd7;
	.param .b32 retval0;
	call.uni (retval0), 
	vprintf, 
	(
	param0, 
	param1
	);
	ld.param.b32 	%r150, [retval0];
	} // callseq 32
	ld.global.u32 	%r152, [warpDistribution+128];
	mov.b32 	%r153, 32;
	st.local.v2.u32 	[%rd8], {%r153, %r152};
	{ // callseq 33, 0
	.param .b64 param0;
	st.param.b64 	[param0], %rd12;
	.param .b64 param1;
	st.param.b64 	[param1], %rd7;
	.param .b32 retval0;
	call.uni (retval0), 
	vprintf, 
	(
	param0, 
	param1
	);
	ld.param.b32 	%r154, [retval0];
	} // callseq 33
	mov.u64 	%rd13, $str$2;
	cvta.global.u64 	%rd14, %rd13;
	{ // callseq 34, 0
	.param .b64 param0;
	st.param.b64 	[param0], %rd14;
	.param .b64 param1;
	st.param.b64 	[param1], 0;
	.param .b32 retval0;
	call.uni (retval0), 
	vprintf, 
	(
	param0, 
	param1
	);
	ld.param.b32 	%r156, [retval0];
	} // callseq 34
$L__BB0_6:
	ret;

}
	// .globl	_Z18optimizedReductionPfS_j
.visible .entry _Z18optimizedReductionPfS_j(
	.param .u64 .ptr .align 1 _Z18optimizedReductionPfS_j_param_0,
	.param .u64 .ptr .align 1 _Z18optimizedReductionPfS_j_param_1,
	.param .u32 _Z18optimizedReductionPfS_j_param_2
)
{
	.local .align 8 .b8 	__local_depot1[8];
	.reg .b64 	%SP;
	.reg .b64 	%SPL;
	.reg .pred 	%p<4>;
	.reg .b32 	%r<159>;
	.reg .b32 	%f<6>;
	.reg .b64 	%rd<15>;
	// demoted variable
	.shared .align 4 .b8 _ZZ18optimizedReductionPfS_jE10partialSum[4096];
	mov.u64 	%SPL, __local_depot1;
	cvta.local.u64 	%SP, %SPL;
	ld.param.u64 	%rd1, [_Z18optimizedReductionPfS_j_param_1];
	cvta.to.global.u64 	%rd2, %rd1;
	mov.u32 	%r1, %tid.x;
	mov.u32 	%r2, %ctaid.x;
	mov.u32 	%r3, %ntid.x;
	mul.lo.s32 	%r8, %r2, %r3;
	shl.b32 	%r9, %r8, 1;
	add.s32 	%r10, %r9, %r1;
	mul.wide.u32 	%rd3, %r10, 4;
	add.s64 	%rd4, %rd2, %rd3;
	ld.global.f32 	%f1, [%rd4];
	shl.b32 	%r11, %r1, 2;
	mov.u32 	%r12, _ZZ18optimizedReductionPfS_jE10partialSum;
	add.s32 	%r13, %r12, %r11;
	st.shared.f32 	[%r13], %f1;
	add.s32 	%r14, %r10, %r3;
	mul.wide.u32 	%rd5, %r14, 4;
	add.s64 	%rd6, %rd2, %rd5;
	ld.global.f32 	%f2, [%rd6];
	shl.b32 	%r15, %r3, 2;
	add.s32 	%r16, %r13, %r15;
	st.shared.f32 	[%r16], %f2;
	add.s32 	%r4, %r13, %r11;
	mov.b32 	%r158, 1;
$L__BB1_1:
	bar.sync 	0;
	add.s32 	%r17, %r158, -1;
	and.b32  	%r18, %r17, %r1;
	setp.ne.s32 	%p1, %r18, 0;
	@%p1 bra 	$L__BB1_3;
	shl.b32 	%r19, %r158, 2;
	add.s32 	%r20, %r4, %r19;
	ld.shared.f32 	%f3, [%r20];
	ld.shared.f32 	%f4, [%r4];
	add.f32 	%f5, %f3, %f4;
	st.shared.f32 	[%r4], %f5;
$L__BB1_3:
	shl.b32 	%r158, %r158, 1;
	setp.le.u32 	%p2, %r158, %r3;
	@%p2 bra 	$L__BB1_1;
	or.b32  	%r21, %r1, %r2;
	setp.ne.s32 	%p3, %r21, 0;
	@%p3 bra 	$L__BB1_6;
	add.u64 	%rd7, %SP, 0;
	add.u64 	%rd8, %SPL, 0;
	mov.u64 	%rd9, $str;
	cvta.global.u64 	%rd10, %rd9;
	{ // callseq 35, 0
	.param .b64 param0;
	st.param.b64 	[param0], %rd10;
	.param .b64 param1;
	st.param.b64 	[param1], 0;
	.param .b32 retval0;
	call.uni (retval0), 
	vprintf, 
	(
	param0, 
	param1
	);
	ld.param.b32 	%r22, [retval0];
	} // callseq 35
	ld.global.u32 	%r24, [warpDistribution];
	mov.b32 	%r25, 0;
	st.local.v2.u32 	[%rd8], {%r25, %r24};
	mov.u64 	%rd11, $str$1;
	cvta.global.u64 	%rd12, %rd11;
	{ // callseq 36, 0
	.param .b64 param0;
	st.param.b64 	[param0], %rd12;
	.param .b64 param1;
	st.param.b64 	[param1], %rd7;
	.param .b32 retval0;
	call.uni (retval0), 
	vprintf, 
	(
	param0, 
	param1
	);
	ld.param.b32 	%r26, [retval0];
	} // callseq 36
	ld.global.u32 	%r28, [warpDistribution+4];
	mov.b32 	%r29, 1;
	st.local.v2.u32 	[%rd8], {%r29, %r28};
	{ // callseq 37, 0
	.param .b64 param0;
	st.param.b64 	[param0], %rd12;
	.param .b64 param1;
	st.param.b64 	[param1], %rd7;
	.param .b32 retval0;
	call.uni (retval0), 
	vprintf, 
	(
	param0, 
	param1
	);
	ld.param.b32 	%r30, [retval0];
	} // callseq 37
	ld.global.u32 	%r32, [warpDistribution+8];
	mov.b32 	%r33, 2;
	st.local.v2.u32 	[%rd8], {%r33, %r32};
	{ // callseq 38, 0
	.param .b64 param0;
	st.param.b64 	[param0], %rd12;
	.param .b64 param1;
	st.param.b64 	[param1], %rd7;
	.param .b32 retval0;
	call.uni (retval0), 
	vprintf, 
	(
	param0, 
	param1
	);
	ld.param.b32 	%r34, [retval0];
	} // callseq 38
	ld.global.u32 	%r36, [warpDistribution+12];
	mov.b32 	%r37, 3;
	st.local.v2.u32 	[%rd8], {%r37, %r36};
	{ // callseq 39, 0
	.param .b64 param0;
	st.param.b64 	[param0], %rd12;
	.param .b64 param1;
	st.param.b64 	[param1], %rd7;
	.param .b32 retval0;
	call.uni (retval0), 
	vprintf, 
	(
	param0, 
	param1
	);
	ld.param.b32 	%r38, [retval0];
	} // callseq 39
	ld.global.u32 	%r40, [warpDistribution+16];
	mov.b32 	%r41, 4;
	st.local.v2.u32 	[%rd8], {%r41, %r40};
	{ // callseq 40, 0
	.param .b64 param0;
	st.param.b64 	[param0], %rd12;
	.param .b64 param1;
	st.param.b64 	[param1], %rd7;
	.param .b32 retval0;
	call.uni (retval0), 
	vprintf, 
	(
	param0, 
	param1
	);
	ld.param.b32 	%r42, [retval0];
	} // callseq 40
	ld.global.u32 	%r44, [warpDistribution+20];
	mov.b32 	%r45, 5;
	st.local.v2.u32 	[%rd8], {%r45, %r44};
	{ // callseq 41, 0
	.param .b64 param0;
	st.param.b64 	[param0], %rd12;
	.param .b64 param1;
	st.param.b64 	[param1], %rd7;
	.param .b32 retval0;
	call.uni (retval0), 
	vprintf, 
	(
	param0, 
	param1
	);
	ld.param.b32 	%r46, [retval0];
	} // callseq 41
	ld.global.u32 	%r48, [warpDistribution+24];
	mov.b32 	%r49, 6;
	st.local.v2.u32 	[%rd8], {%r49, %r48};
	{ // callseq 42, 0
	.param .b64 param0;
	st.param.b64 	[param0], %rd12;
	.param .b64 param1;
	st.param.b64 	[param1], %rd7;
	.param .b32 retval0;
	call.uni (retval0), 
	vprintf, 
	(
	param0, 
	param1
	);
	ld.param.b32 	%r50, [retval0];
	} // callseq 42
	ld.global.u32 	%r52, [warpDistribution+28];
	mov.b32 	%r53, 7;
	st.local.v2.u32 	[%rd8], {%r53, %r52};
	{ // callseq 43, 0
	.param .b64 param0;
	st.param.b64 	[param0], %rd12;
	.param .b64 param1;
	st.param.b64 	[param1], %rd7;
	.param .b32 retval0;
	call.uni (retval0), 
	vprintf, 
	(
	param0, 
	param1
	);
	ld.param.b32 	%r54, [retval0];
	} // callseq 43
	ld.global.u32 	%r56, [warpDistribution+32];
	mov.b32 	%r57, 8;
	st.local.v2.u32 	[%rd8], {%r57, %r56};
	{ // callseq 44, 0
	.param .b64 param0;
	st.param.b64 	[param0], %rd12;
	.param .b64 param1;
	st.param.b64 	[param1], %rd7;
	.param .b32 retval0;
	call.uni (retval0), 
	vprintf, 
	(
	param0, 
	param1
	);
	ld.param.b32 	%r58, [retval0];
	} // callseq 44
	ld.global.u32 	%r60, [warpDistribution+36];
	mov.b32 	%r61, 9;
	st.local.v2.u32 	[%rd8], {%r61, %r60};
	{ // callseq 45, 0
	.param .b64 param0;
	st.param.b64 	[param0], %rd12;
	.param .b64 param1;
	st.param.b64 	[param1], %rd7;
	.param .b32 retval0;
	call.uni (retval0), 
	vprintf, 
	(
	param0, 
	param1
	);
	ld.param.b32 	%r62, [retval0];
	} // callseq 45
	ld.global.u32 	%r64, [warpDistribution+40];
	mov.b32 	%r65, 10;
	st.local.v2.u32 	[%rd8], {%r65, %r64};
	{ // callseq 46, 0
	.param .b64 param0;
	st.param.b64 	[param0], %rd12;
	.param .b64 param1;
	st.param.b64 	[param1], %rd7;
	.param .b32 retval0;
	call.uni (retval0), 
	vprintf, 
	(
	param0, 
	param1
	);
	ld.param.b32 	%r66, [retval0];
	} // callseq 46
	ld.global.u32 	%r68, [warpDistribution+44];
	mov.b32 	%r69, 11;
	st.local.v2.u32 	[%rd8], {%r69, %r68};
	{ // callseq 47, 0
	.param .b64 param0;
	st.param.b64 	[param0], %rd12;
	.param .b64 param1;
	st.param.b64 	[param1], %rd7;
	.param .b32 retval0;
	call.uni (retval0), 
	vprintf, 
	(
	param0, 
	param1
	);
	ld.param.b32 	%r70, [retval0];
	} // callseq 47
	ld.global.u32 	%r72, [warpDistribution+48];
	mov.b32 	%r73, 12;
	st.local.v2.u32 	[%rd8], {%r73, %r72};
	{ // callseq 48, 0
	.param .b64 param0;
	st.param.b64 	[param0], %rd12;
	.param .b64 param1;
	st.param.b64 	[param1], %rd7;
	.param .b32 retval0;
	call.uni (retval0), 
	vprintf, 
	(
	param0, 
	param1
	);
	ld.param.b32 	%r74, [retval0];
	} // callseq 48
	ld.global.u32 	%r76, [warpDistribution+52];
	mov.b32 	%r77, 13;
	st.local.v2.u32 	[%rd8], {%r77, %r76};
	{ // callseq 49, 0
	.param .b64 param0;
	st.param.b64 	[param0], %rd12;
	.param .b64 param1;
	st.param.b64 	[param1], %rd7;
	.param .b32 retval0;
	call.uni (retval0), 
	vprintf, 
	(
	param0, 
	param1
	);
	ld.param.b32 	%r78, [retval0];
	} // callseq 49
	ld.global.u32 	%r80, [warpDistribution+56];
	mov.b32 	%r81, 14;
	st.local.v2.u32 	[%rd8], {%r81, %r80};
	{ // callseq 50, 0
	.param .b64 param0;
	st.param.b64 	[param0], %rd12;
	.param .b64 param1;
	st.param.b64 	[param1], %rd7;
	.param .b32 retval0;
	call.uni (retval0), 
	vprintf, 
	(
	param0, 
	param1
	);
	ld.param.b32 	%r82, [retval0];
	} // callseq 50
	ld.global.u32 	%r84, [warpDistribution+60];
	mov.b32 	%r85, 15;
	st.local.v2.u32 	[%rd8], {%r85, %r84};
	{ // callseq 51, 0
	.param .b64 param0;
	st.param.b64 	[param0], %rd12;
	.param .b64 param1;
	st.param.b64 	[param1], %rd7;
	.param .b32 retval0;
	call.uni (retval0), 
	vprintf, 
	(
	param0, 
	param1
	);
	ld.param.b32 	%r86, [retval0];
	} // callseq 51
	ld.global.u32 	%r88, [warpDistribution+64];
	mov.b32 	%r89, 16;
	st.local.v2.u32 	[%rd8], {%r89, %r88};
	{ // callseq 52, 0
	.param .b64 param0;
	st.param.b64 	[param0], %rd12;
	.param .b64 param1;
	st.param.b64 	[param1], %rd7;
	.param .b32 retval0;
	call.uni (retval0), 
	vprintf, 
	(
	param0, 
	param1
	);
	ld.param.b32 	%r90, [retval0];
	} // callseq 52
	ld.global.u32 	%r92, [warpDistribution+68];
	mov.b32 	%r93, 17;
	st.local.v2.u32 	[%rd8], {%r93, %r92};
	{ // callseq 53, 0
	.param .b64 param0;
	st.param.b64 	[param0], %rd12;
	.param .b64 param1;
	st.param.b64 	[param1], %rd7;
	.param .b32 retval0;
	call.uni (retval0), 
	vprintf, 
	(
	param0, 
	param1
	);
	ld.param.b32 	%r94, [retval0];
	} // callseq 53
	ld.global.u32 	%r96, [warpDistribution+72];
	mov.b32 	%r97, 18;
	st.local.v2.u32 	[%rd8], {%r97, %r96};
	{ // callseq 54, 0
	.param .b64 param0;
	st.param.b64 	[param0], %rd12;
	.param .b64 param1;
	st.param.b64 	[param1], %rd7;
	.param .b32 retval0;
	call.uni (retval0), 
	vprintf, 
	(
	param0, 
	param1
	);
	ld.param.b32 	%r98, [retval0];
	} // callseq 54
	ld.global.u32 	%r100, [warpDistribution+76];
	mov.b32 	%r101, 19;
	st.local.v2.u32 	[%rd8], {%r101, %r100};
	{ // callseq 55, 0
	.param .b64 param0;
	st.param.b64 	[param0], %rd12;
	.param .b64 param1;
	st.param.b64 	[param1], %rd7;
	.param .b32 retval0;
	call.uni (retval0), 
	vprintf, 
	(
	param0, 
	param1
	);
	ld.param.b32 	%r102, [retval0];
	} // callseq 55
	ld.global.u32 	%r104, [warpDistribution+80];
	mov.b32 	%r105, 20;
	st.local.v2.u32 	[%rd8], {%r105, %r104};
	{ // callseq 56, 0
	.param .b64 param0;
	st.param.b64 	[param0], %rd12;
	.param .b64 param1;
	st.param.b64 	[param1], %rd7;
	.param .b32 retval0;
	call.uni (retval0), 
	vprintf, 
	(
	param0, 
	param1
	);
	ld.param.b32 	%r106, [retval0];
	} // callseq 56
	ld.global.u32 	%r108, [warpDistribution+84];
	mov.b32 	%r109, 21;
	st.local.v2.u32 	[%rd8], {%r109, %r108};
	{ // callseq 57, 0
	.param .b64 param0;
	st.param.b64 	[param0], %rd12;
	.param .b64 param1;
	st.param.b64 	[param1], %rd7;
	.param .b32 retval0;
	call.uni (retval0), 
	vprintf, 
	(
	param0, 
	param1
	);
	ld.param.b32 	%r110, [retval0];
	} // callseq 57
	ld.global.u32 	%r112, [warpDistribution+88];
	mov.b32 	%r113, 22;
	st.local.v2.u32 	[%rd8], {%r113, %r112};
	{ // callseq 58, 0
	.param .b64 param0;
	st.param.b64 	[param0], %rd12;
	.param .b64 param1;
	st.param.b64 	[param1], %rd7;
	.param .b32 retval0;
	call.uni (retval0), 
	vprintf, 
	(
	param0, 
	param1
	);
	ld.param.b32 	%r114, [retval0];
	} // callseq 58
	ld.global.u32 	%r116, [warpDistribution+92];
	mov.b32 	%r117, 23;
	st.local.v2.u32 	[%rd8], {%r117, %r116};
	{ // callseq 59, 0
	.param .b64 param0;
	st.param.b64 	[param0], %rd12;
	.param .b64 param1;
	st.param.b64 	[param1], %rd7;
	.param .b32 retval0;
	call.uni (retval0), 
	vprintf, 
	(
	param0, 
	param1
	);
	ld.param.b32 	%r118, [retval0];
	} // callseq 59
	ld.global.u32 	%r120, [warpDistribution+96];
	mov.b32 	%r121, 24;
	st.local.v2.u32 	[%rd8], {%r121, %r120};
	{ // callseq 60, 0
	.param .b64 param0;
	st.param.b64 	[param0], %rd12;
	.param .b64 param1;
	st.param.b64 	[param1], %rd7;
	.param .b32 retval0;
	call.uni (retval0), 
	vprintf, 
	(
	param0, 
	param1
	);
	ld.param.b32 	%r122, [retval0];
	} // callseq 60
	ld.global.u32 	%r124, [warpDistribution+100];
	mov.b32 	%r125, 25;
	st.local.v2.u32 	[%rd8], {%r125, %r124};
	{ // callseq 61, 0
	.param .b64 param0;
	st.param.b64 	[param0], %rd12;
	.param .b64 param1;
	st.param.b64 	[param1], %rd7;
	.param .b32 retval0;
	call.uni (retval0), 
	vprintf, 
	(
	param0, 
	param1
	);
	ld.param.b32 	%r126, [retval0];
	} // callseq 61
	ld.global.u32 	%r128, [warpDistribution+104];
	mov.b32 	%r129, 26;
	st.local.v2.u32 	[%rd8], {%r129, %r128};
	{ // callseq 62, 0
	.param .b64 param0;
	st.param.b64 	[param0], %rd12;
	.param .b64 param1;
	st.param.b64 	[param1], %rd7;
	.param .b32 retval0;
	call.uni (retval0), 
	vprintf, 
	(
	param0, 
	param1
	);
	ld.param.b32 	%r130, [retval0];
	} // callseq 62
	ld.global.u32 	%r132, [warpDistribution+108];
	mov.b32 	%r133, 27;
	st.local.v2.u32 	[%rd8], {%r133, %r132};
	{ // callseq 63, 0
	.param .b64 param0;
	st.param.b64 	[param0], %rd12;
	.param .b64 param1;
	st.param.b64 	[param1], %rd7;
	.param .b32 retval0;
	call.uni (retval0), 
	vprintf, 
	(
	param0, 
	param1
	);
	ld.param.b32 	%r134, [retval0];
	} // callseq 63
	ld.global.u32 	%r136, [warpDistribution+112];
	mov.b32 	%r137, 28;
	st.local.v2.u32 	[%rd8], {%r137, %r136};
	{ // callseq 64, 0
	.param .b64 param0;
	st.param.b64 	[param0], %rd12;
	.param .b64 param1;
	st.param.b64 	[param1], %rd7;
	.param .b32 retval0;
	call.uni (retval0), 
	vprintf, 
	(
	param0, 
	param1
	);
	ld.param.b32 	%r138, [retval0];
	} // callseq 64
	ld.global.u32 	%r140, [warpDistribution+116];
	mov.b32 	%r141, 29;
	st.local.v2.u32 	[%rd8], {%r141, %r140};
	{ // callseq 65, 0
	.param .b64 param0;
	st.param.b64 	[param0], %rd12;
	.param .b64 param1;
	st.param.b64 	[param1], %rd7;
	.param .b32 retval0;
	call.uni (retval0), 
	vprintf, 
	(
	param0, 
	param1
	);
	ld.param.b32 	%r142, [retval0];
	} // callseq 65
	ld.global.u32 	%r144, [warpDistribution+120];
	mov.b32 	%r145, 30;
	st.local.v2.u32 	[%rd8], {%r145, %r144};
	{ // callseq 66, 0
	.param .b64 param0;
	st.param.b64 	[param0], %rd12;
	.param .b64 param1;
	st.param.b64 	[param1], %rd7;
	.param .b32 retval0;
	call.uni (retval0), 
	vprintf, 
	(
	param0, 
	param1
	);
	ld.param.b32 	%r146, [retval0];
	} // callseq 66
	ld.global.u32 	%r148, [warpDistribution+124];
	mov.b32 	%r149, 31;
	st.local.v2.u32 	[%rd8], {%r149, %r148};
	{ // callseq 67, 0
	.param .b64 param0;
	st.param.b64 	[param0], %rd12;
	.param .b64 param1;
	st.param.b64 	[param1], %rd7;
	.param .b32 retval0;
	call.uni (retval0), 
	vprintf, 
	(
	param0, 
	param1
	);
	ld.param.b32 	%r150, [retval0];
	} // callseq 67
	ld.global.u32 	%r152, [warpDistribution+128];
	mov.b32 	%r153, 32;
	st.local.v2.u32 	[%rd8], {%r153, %r152};
	{ // callseq 68, 0
	.param .b64 param0;
	st.param.b64 	[param0], %rd12;
	.param .b64 param1;
	st.param.b64 	[param1], %rd7;
	.param .b32 retval0;
	call.uni (retval0), 
	vprintf, 
	(
	param0, 
	param1
	);
	ld.param.b32 	%r154, [retval0];
	} // callseq 68
	mov.u64 	%rd13, $str$2;
	cvta.global.u64 	%rd14, %rd13;
	{ // callseq 69, 0
	.param .b64 param0;
	st.param.b64 	[param0], %rd14;
	.param .b64 param1;
	st.param.b64 	[param1], 0;
	.param .b32 retval0;
	call.uni (retval0), 
	vprintf, 
	(
	param0, 
	param1
	);
	ld.param.b32 	%r156, [retval0];
	} // callseq 69
$L__BB1_6:
	ret;

}


// ===== COMPILED SASS (sm_100) =====

	.target	sm_100

	.elftype	@"ET_EXEC"


//--------------------- .note.nv.tkinfo           --------------------------
	.section	.note.nv.tkinfo,"",@"SHT_NOTE"
	.sectionflags	@"SHF_NOTE_NV_TKINFO"
	.tkinfo
        /*0018*/ 	.word	0x00000002
        /*0030*/ 	.string	""
        /*0030*/ 	.string	"ptxas"
        /*0030*/ 	.string	"Cuda compilation tools, release 13.0, V13.0.88"
        /*0030*/ 	.string	"Build cuda_13.0.r13.0/compiler.36424714_0"
        /*0030*/ 	.string	"-arch sm_100 -m 64 "



//--------------------- .note.nv.cuinfo           --------------------------
	.section	.note.nv.cuinfo,"",@"SHT_NOTE"
	.sectionflags	@"SHF_NOTE_NV_CUINFO"
        /*0018*/ 	.short	0x0002
        /*001a*/ 	.short	0x0064
        /*001c*/ 	.short	0x0082
	.zero		2


//--------------------- .nv.info                  --------------------------
	.section	.nv.info,"",@"SHT_CUDA_INFO"
	.align	4


	//----- nvinfo : EIATTR_REGCOUNT
	.align		4
        /*0000*/ 	.byte	0x04, 0x2f
        /*0002*/ 	.short	(.L_5 - .L_4)
	.align		4
.L_4:
        /*0004*/ 	.word	index@(_Z14naiveReductionPfS_j)
        /*0008*/ 	.word	0x00000018


	//----- nvinfo : EIATTR_FRAME_SIZE
	.align		4
.L_5:
        /*000c*/ 	.byte	0x04, 0x11
        /*000e*/ 	.short	(.L_7 - .L_6)
	.align		4
.L_6:
        /*0010*/ 	.word	index@(_Z14naiveReductionPfS_j)
        /*0014*/ 	.word	0x00000008


	//----- nvinfo : EIATTR_REGCOUNT
	.align		4
.L_7:
        /*0018*/ 	.byte	0x04, 0x2f
        /*001a*/ 	.short	(.L_9 - .L_8)
	.align		4
.L_8:
        /*001c*/ 	.word	index@(_Z18optimizedReductionPfS_j)
        /*0020*/ 	.word	0x00000018


	//----- nvinfo : EIATTR_FRAME_SIZE
	.align		4
.L_9:
        /*0024*/ 	.byte	0x04, 0x11
        /*0026*/ 	.short	(.L_11 - .L_10)
	.align		4
.L_10:
        /*0028*/ 	.word	index@(_Z18optimizedReductionPfS_j)
        /*002c*/ 	.word	0x00000008


	//----- nvinfo : EIATTR_MIN_STACK_SIZE
	.align		4
.L_11:
        /*0030*/ 	.byte	0x04, 0x12
        /*0032*/ 	.short	(.L_13 - .L_12)
	.align		4
.L_12:
        /*0034*/ 	.word	index@(_Z18optimizedReductionPfS_j)
        /*0038*/ 	.word	0x00000008


	//----- nvinfo : EIATTR_MIN_STACK_SIZE
	.align		4
.L_13:
        /*003c*/ 	.byte	0x04, 0x12
        /*003e*/ 	.short	(.L_15 - .L_14)
	.align		4
.L_14:
        /*0040*/ 	.word	index@(_Z14naiveReductionPfS_j)
        /*0044*/ 	.word	0x00000008
.L_15:


//--------------------- .nv.compat                --------------------------
	.section	.nv.compat,"",@"SHT_CUDA_COMPAT_INFO"
	.align	4
        /*0000*/ 	.byte	0x02, 0x09, 0x00, 0x00, 0x02, 0x02, 0x01, 0x00, 0x02, 0x05, 0x05, 0x00, 0x03, 0x07, 0x01, 0x01
        /*0010*/ 	.byte	0x02, 0x03, 0x00, 0x00, 0x02, 0x06, 0x01, 0x00, 0x04, 0x0b, 0x08, 0x00, 0x09, 0x00, 0x00, 0x00
        /*0020*/ 	.byte	0x00, 0x00, 0x00, 0x00


//--------------------- .nv.info._Z18optimizedReductionPfS_j --------------------------
	.section	.nv.info._Z18optimizedReductionPfS_j,"",@"SHT_CUDA_INFO"
	.sectionflags	@""
	.align	4


	//----- nvinfo : EIATTR_CUDA_API_VERSION
	.align		4
        /*0000*/ 	.byte	0x04, 0x37
        /*0002*/ 	.short	(.L_17 - .L_16)
.L_16:
        /*0004*/ 	.word	0x00000082


	//----- nvinfo : EIATTR_KPARAM_INFO
	.align		4
.L_17:
        /*0008*/ 	.byte	0x04, 0x17
        /*000a*/ 	.short	(.L_19 - .L_18)
.L_18:
        /*000c*/ 	.word	0x00000000
        /*0010*/ 	.short	0x0002
        /*0012*/ 	.short	0x0010
        /*0014*/ 	.byte	0x00, 0xf0, 0x11, 0x00


	//----- nvinfo : EIATTR_KPARAM_INFO
	.align		4
.L_19:
        /*0018*/ 	.byte	0x04, 0x17
        /*001a*/ 	.short	(.L_21 - .L_20)
.L_20:
        /*001c*/ 	.word	0x00000000
        /*0020*/ 	.short	0x0001
        /*0022*/ 	.short	0x0008
        /*0024*/ 	.byte	0x00, 0xf5, 0x21, 0x00


	//----- nvinfo : EIATTR_KPARAM_INFO
	.align		4
.L_21:
        /*0028*/ 	.byte	0x04, 0x17
        /*002a*/ 	.short	(.L_23 - .L_22)
.L_22:
        /*002c*/ 	.word	0x00000000
        /*0030*/ 	.short	0x0000
        /*0032*/ 	.short	0x0000
        /*0034*/ 	.byte	0x00, 0xf5, 0x21, 0x00


	//----- nvinfo : EIATTR_SPARSE_MMA_MASK
	.align		4
.L_23:
        /*0038*/ 	.byte	0x03, 0x50
        /*003a*/ 	.short	0x0000


	//----- nvinfo : EIATTR_MAXREG_COUNT
	.align		4
        /*003c*/ 	.byte	0x03, 0x1b
        /*003e*/ 	.short	0x00ff


	//----- nvinfo : EIATTR_NUM_BARRIERS
	.align		4
        /*0040*/ 	.byte	0x02, 0x4c
        /*0042*/ 	.byte	0x01
	.zero		1


	//----- nvinfo : EIATTR_EXTERNS
	.align		4
        /*0044*/ 	.byte	0x04, 0x0f
        /*0046*/ 	.short	(.L_25 - .L_24)


	//   ....[0]....
	.align		4
.L_24:
        /*0048*/ 	.word	index@(vprintf)


	//----- nvinfo : EIATTR_MERCURY_ISA_VERSION
	.align		4
.L_25:
        /*004c*/ 	.byte	0x03, 0x5f
        /*004e*/ 	.short	0x0101


	//----- nvinfo : EIATTR_VRC_CTA_INIT_COUNT
	.align		4
        /*0050*/ 	.byte	0x02, 0x4a
	.zero		1
	.zero		1


	//----- nvinfo : EIATTR_SYSCALL_OFFSETS
	.align		4
        /*0054*/ 	.byte	0x04, 0x46
        /*0056*/ 	.short	(.L_27 - .L_26)


	//   ....[0]....
.L_26:
        /*0058*/ 	.word	0x000002f0


	//   ....[1]....
        /*005c*/ 	.word	0x000003b0


	//   ....[2]....
        /*0060*/ 	.word	0x00000470


	//   ....[3]....
        /*0064*/ 	.word	0x00000530


	//   ....[4]....
        /*0068*/ 	.word	0x000005f0


	//   ....[5]....
        /*006c*/ 	.word	0x000006b0


	//   ....[6]....
        /*0070*/ 	.word	0x00000770


	//   ....[7]....
        /*0074*/ 	.word	0x00000830


	//   ....[8]....
        /*0078*/ 	.word	0x000008f0


	//   ....[9]....
        /*007c*/ 	.word	0x000009b0


	//   ....[10]....
        /*0080*/ 	.word	0x00000a70


	//   ....[11]....
        /*0084*/ 	.word	0x00000b30


	//   ....[12]....
        /*0088*/ 	.word	0x00000bf0


	//   ....[13]....
        /*008c*/ 	.word	0x00000cb0


	//   ....[14]....
        /*0090*/ 	.word	0x00000d70


	//   ....[15]....
        /*0094*/ 	.word	0x00000e30


	//   ....[16]....
        /*0098*/ 	.word	0x00000ef0


	//   ....[17]....
        /*009c*/ 	.word	0x00000fb0


	//   ....[18]....
        /*00a0*/ 	.word	0x00001070


	//   ....[19]....
        /*00a4*/ 	.word	0x00001130


	//   ....[20]....
        /*00a8*/ 	.word	0x000011f0


	//   ....[21]....
        /*00ac*/ 	.word	0x000012b0


	//   ....[22]....
        /*00b0*/ 	.word	0x00001370


	//   ....[23]....
        /*00b4*/ 	.word	0x00001430


	//   ....[24]....
        /*00b8*/ 	.word	0x000014f0


	//   ....[25]....
        /*00bc*/ 	.word	0x000015b0


	//   ....[26]....
        /*00c0*/ 	.word	0x00001670


	//   ....[27]....
        /*00c4*/ 	.word	0x00001730


	//   ....[28]....
        /*00c8*/ 	.word	0x000017f0


	//   ....[29]....
        /*00cc*/ 	.word	0x000018b0


	//   ....[30]....
        /*00d0*/ 	.word	0x00001970


	//   ....[31]....
        /*00d4*/ 	.word	0x00001a30


	//   ....[32]....
        /*00d8*/ 	.word	0x00001af0


	//   ....[33]....
        /*00dc*/ 	.word	0x00001bb0


	//   ....[34]....
        /*00e0*/ 	.word	0x00001c20


	//----- nvinfo : EIATTR_EXIT_INSTR_OFFSETS
	.align		4
.L_27:
        /*00e4*/ 	.byte	0x04, 0x1c
        /*00e6*/ 	.short	(.L_29 - .L_28)


	//   ....[0]....
.L_28:
        /*00e8*/ 	.word	0x00000270


	//   ....[1]....
        /*00ec*/ 	.word	0x00001c30


	//----- nvinfo : EIATTR_CRS_STACK_SIZE
	.align		4
.L_29:
        /*00f0*/ 	.byte	0x04, 0x1e
        /*00f2*/ 	.short	(.L_31 - .L_30)
.L_30:
        /*00f4*/ 	.word	0x00000000


	//----- nvinfo : EIATTR_CBANK_PARAM_SIZE
	.align		4
.L_31:
        /*00f8*/ 	.byte	0x03, 0x19
        /*00fa*/ 	.short	0x0014


	//----- nvinfo : EIATTR_PARAM_CBANK
	.align		4
        /*00fc*/ 	.byte	0x04, 0x0a
        /*00fe*/ 	.short	(.L_33 - .L_32)
	.align		4
.L_32:
        /*0100*/ 	.word	index@(.nv.constant0._Z18optimizedReductionPfS_j)
        /*0104*/ 	.short	0x0380
        /*0106*/ 	.short	0x0014


	//----- nvinfo : EIATTR_SW_WAR
	.align		4
.L_33:
        /*0108*/ 	.byte	0x04, 0x36
        /*010a*/ 	.short	(.L_35 - .L_34)
.L_34:
        /*010c*/ 	.word	0x00000008
.L_35:


//--------------------- .nv.info._Z14naiveReductionPfS_j --------------------------
	.section	.nv.info._Z14naiveReductionPfS_j,"",@"SHT_CUDA_INFO"
	.sectionflags	@""
	.align	4


	//----- nvinfo : EIATTR_CUDA_API_VERSION
	.align		4
        /*0000*/ 	.byte	0x04, 0x37
        /*0002*/ 	.short	(.L_37 - .L_36)
.L_36:
        /*0004*/ 	.word	0x00000082


	//----- nvinfo : EIATTR_KPARAM_INFO
	.align		4
.L_37:
        /*0008*/ 	.byte	0x04, 0x17
        /*000a*/ 	.short	(.L_39 - .L_38)
.L_38:
        /*000c*/ 	.word	0x00000000
        /*0010*/ 	.short	0x0002
        /*0012*/ 	.short	0x0010
        /*0014*/ 	.byte	0x00, 0xf0, 0x11, 0x00


	//----- nvinfo : EIATTR_KPARAM_INFO
	.align		4
.L_39:
        /*0018*/ 	.byte	0x04, 0x17
        /*001a*/ 	.short	(.L_41 - .L_40)
.L_40:
        /*001c*/ 	.word	0x00000000
        /*0020*/ 	.short	0x0001
        /*0022*/ 	.short	0x0008
        /*0024*/ 	.byte	0x00, 0xf5, 0x21, 0x00


	//----- nvinfo : EIATTR_KPARAM_INFO
	.align		4
.L_41:
        /*0028*/ 	.byte	0x04, 0x17
        /*002a*/ 	.short	(.L_43 - .L_42)
.L_42:
        /*002c*/ 	.word	0x00000000
        /*0030*/ 	.short	0x0000
        /*0032*/ 	.short	0x0000
        /*0034*/ 	.byte	0x00, 0xf5, 0x21, 0x00


	//----- nvinfo : EIATTR_SPARSE_MMA_MASK
	.align		4
.L_43:
        /*0038*/ 	.byte	0x03, 0x50
        /*003a*/ 	.short	0x0000


	//----- nvinfo : EIATTR_MAXREG_COUNT
	.align		4
        /*003c*/ 	.byte	0x03, 0x1b
        /*003e*/ 	.short	0x00ff


	//----- nvinfo : EIATTR_NUM_BARRIERS
	.align		4
        /*0040*/ 	.byte	0x02, 0x4c
        /*0042*/ 	.byte	0x01
	.zero		1


	//----- nvinfo : EIATTR_EXTERNS
	.align		4
        /*0044*/ 	.byte	0x04, 0x0f
        /*0046*/ 	.short	(.L_45 - .L_44)


	//   ....[0]....
	.align		4
.L_44:
        /*0048*/ 	.word	index@(vprintf)


	//----- nvinfo : EIATTR_MERCURY_ISA_VERSION
	.align		4
.L_45:
        /*004c*/ 	.byte	0x03, 0x5f
        /*004e*/ 	.short	0x0101


	//----- nvinfo : EIATTR_VRC_CTA_INIT_COUNT
	.align		4
        /*0050*/ 	.byte	0x02, 0x4a
	.zero		1
	.zero		1


	//----- nvinfo : EIATTR_SYSCALL_OFFSETS
	.align		4
        /*0054*/ 	.byte	0x04, 0x46
        /*0056*/ 	.short	(.L_47 - .L_46)


	//   ....[0]....
.L_46:
        /*0058*/ 	.word	0x000002f0


	//   ....[1]....
        /*005c*/ 	.word	0x000003b0


	//   ....[2]....
        /*0060*/ 	.word	0x00000470


	//   ....[3]....
        /*0064*/ 	.word	0x00000530


	//   ....[4]....
        /*0068*/ 	.word	0x000005f0


	//   ....[5]....
        /*006c*/ 	.word	0x000006b0


	//   ....[6]....
        /*0070*/ 	.word	0x00000770


	//   ....[7]....
        /*0074*/ 	.word	0x00000830


	//   ....[8]....
        /*0078*/ 	.word	0x000008f0


	//   ....[9]....
        /*007c*/ 	.word	0x000009b0


	//   ....[10]....
        /*0080*/ 	.word	0x00000a70


	//   ....[11]....
        /*0084*/ 	.word	0x00000b30


	//   ....[12]....
        /*0088*/ 	.word	0x00000bf0


	//   ....[13]....
        /*008c*/ 	.word	0x00000cb0


	//   ....[14]....
        /*0090*/ 	.word	0x00000d70


	//   ....[15]....
        /*0094*/ 	.word	0x00000e30


	//   ....[16]....
        /*0098*/ 	.word	0x00000ef0


	//   ....[17]....
        /*009c*/ 	.word	0x00000fb0


	//   ....[18]....
        /*00a0*/ 	.word	0x00001070


	//   ....[19]....
        /*00a4*/ 	.word	0x00001130


	//   ....[20]....
        /*00a8*/ 	.word	0x000011f0


	//   ....[21]....
        /*00ac*/ 	.word	0x000012b0


	//   ....[22]....
        /*00b0*/ 	.word	0x00001370


	//   ....[23]....
        /*00b4*/ 	.word	0x00001430


	//   ....[24]....
        /*00b8*/ 	.word	0x000014f0


	//   ....[25]....
        /*00bc*/ 	.word	0x000015b0


	//   ....[26]....
        /*00c0*/ 	.word	0x00001670


	//   ....[27]....
        /*00c4*/ 	.word	0x00001730


	//   ....[28]....
        /*00c8*/ 	.word	0x000017f0


	//   ....[29]....
        /*00cc*/ 	.word	0x000018b0


	//   ....[30]....
        /*00d0*/ 	.word	0x00001970


	//   ....[31]....
        /*00d4*/ 	.word	0x00001a30


	//   ....[32]....
        /*00d8*/ 	.word	0x00001af0


	//   ....[33]....
        /*00dc*/ 	.word	0x00001bb0


	//   ....[34]....
        /*00e0*/ 	.word	0x00001c20


	//----- nvinfo : EIATTR_EXIT_INSTR_OFFSETS
	.align		4
.L_47:
        /*00e4*/ 	.byte	0x04, 0x1c
        /*00e6*/ 	.short	(.L_49 - .L_48)


	//   ....[0]....
.L_48:
        /*00e8*/ 	.word	0x00000270


	//   ....[1]....
        /*00ec*/ 	.word	0x00001c30


	//----- nvinfo : EIATTR_CRS_STACK_SIZE
	.align		4
.L_49:
        /*00f0*/ 	.byte	0x04, 0x1e
        /*00f2*/ 	.short	(.L_51 - .L_50)
.L_50:
        /*00f4*/ 	.word	0x00000000


	//----- nvinfo : EIATTR_CBANK_PARAM_SIZE
	.align		4
.L_51:
        /*00f8*/ 	.byte	0x03, 0x19
        /*00fa*/ 	.short	0x0014


	//----- nvinfo : EIATTR_PARAM_CBANK
	.align		4
        /*00fc*/ 	.byte	0x04, 0x0a
        /*00fe*/ 	.short	(.L_53 - .L_52)
	.align		4
.L_52:
        /*0100*/ 	.word	index@(.nv.constant0._Z14naiveReductionPfS_j)
        /*0104*/ 	.short	0x0380
        /*0106*/ 	.short	0x0014


	//----- nvinfo : EIATTR_SW_WAR
	.align		4
.L_53:
        /*0108*/ 	.byte	0x04, 0x36
        /*010a*/ 	.short	(.L_55 - .L_54)
.L_54:
        /*010c*/ 	.word	0x00000008
.L_55:


//--------------------- .nv.callgraph             --------------------------
	.section	.nv.callgraph,"",@"SHT_CUDA_CALLGRAPH"
	.align	4
	.sectionentsize	8
	.align		4
        /*0000*/ 	.word	0x00000000
	.align		4
        /*0004*/ 	.word	0xffffffff
	.align		4
        /*0008*/ 	.word	index@(_Z18optimizedReductionPfS_j)
	.align		4
        /*000c*/ 	.word	index@(vprintf)
	.align		4
        /*0010*/ 	.word	index@(_Z14naiveReductionPfS_j)
	.align		4
        /*0014*/ 	.word	index@(vprintf)
	.align		4
        /*0018*/ 	.word	0x00000000
	.align		4
        /*001c*/ 	.word	0xfffffffe
	.align		4
        /*0020*/ 	.word	0x00000000
	.align		4
        /*0024*/ 	.word	0xfffffffd
	.align		4
        /*0028*/ 	.word	0x00000000
	.align		4
        /*002c*/ 	.word	0xfffffffc


//--------------------- .nv.constant4             --------------------------
	.section	.nv.constant4,"a",@progbits
	.align	8
	.align		8
.nv.constant4:
        /*0000*/ 	.dword	vprintf
	.align		8
        /*0008*/ 	.dword	warpDistribution
	.align		8
        /*0010*/ 	.dword	$str
	.align		8
        /*0018*/ 	.dword	$str$1
	.align		8
        /*0020*/ 	.dword	$str$2


//--------------------- .text._Z18optimizedReductionPfS_j --------------------------
	.section	.text._Z18optimizedReductionPfS_j,"ax",@progbits
	.align	128
        .global         _Z18optimizedReductionPfS_j
        .type           _Z18optimizedReductionPfS_j,@function
        .size           _Z18optimizedReductionPfS_j,(.L_x_74 - _Z18optimizedReductionPfS_j)
        .other          _Z18optimizedReductionPfS_j,@"STO_CUDA_ENTRY STV_DEFAULT"
_Z18optimizedReductionPfS_j:
.text._Z18optimizedReductionPfS_j:
[----:B------:R-:W0:Y:S01]  /*0000*/  LDC R1, c[0x0][0x37c] ;  /* 0x0000df00ff017b82 */ /* 0x000e220000000800 */
[----:B------:R-:W1:Y:S01]  /*0010*/  S2R R8, SR_TID.X ;  /* 0x0000000000087919 */ /* 0x000e620000002100 */
[----:B------:R-:W2:Y:S06]  /*0020*/  LDCU UR6, c[0x0][0x2fc] ;  /* 0x00005f80ff0677ac */ /* 0x000eac0008000800 */
[----:B------:R-:W3:Y:S01]  /*0030*/  S2UR UR7, SR_CTAID.X ;  /* 0x00000000000779c3 */ /* 0x000ee20000002500 */
[----:B0-----:R-:W-:Y:S01]  /*0040*/  VIADD R1, R1, 0xfffffff8 ;  /* 0xfffffff801017836 */ /* 0x001fe20000000000 */
[----:B------:R-:W0:Y:S06]  /*0050*/  LDCU.64 UR36, c[0x0][0x358] ;  /* 0x00006b00ff2477ac */ /* 0x000e2c0008000a00 */
[----:B------:R-:W3:Y:S08]  /*0060*/  LDC R10, c[0x0][0x360] ;  /* 0x0000d800ff0a7b82 */ /* 0x000ef00000000800 */
[----:B------:R-:W4:Y:S01]  /*0070*/  LDC.64 R6, c[0x0][0x388] ;  /* 0x0000e200ff067b82 */ /* 0x000f220000000a00 */
[----:B---3--:R-:W-:-:S04]  /*0080*/  IMAD R0, R10, UR7, RZ ;  /* 0x000000070a007c24 */ /* 0x008fc8000f8e02ff */
[----:B-1----:R-:W-:-:S05]  /*0090*/  IMAD R5, R0, 0x2, R8 ;  /* 0x0000000200057824 */ /* 0x002fca00078e0208 */
[C---:B------:R-:W-:Y:S01]  /*00a0*/  IADD3 R3, PT, PT, R5.reuse, R10, RZ ;  /* 0x0000000a05037210 */ /* 0x040fe20007ffe0ff */
[----:B----4-:R-:W-:-:S04]  /*00b0*/  IMAD.WIDE.U32 R4, R5, 0x4, R6 ;  /* 0x0000000405047825 */ /* 0x010fc800078e0006 */
[----:B------:R-:W-:Y:S02]  /*00c0*/  IMAD.WIDE.U32 R6, R3, 0x4, R6 ;  /* 0x0000000403067825 */ /* 0x000fe400078e0006 */
[----:B0-----:R0:W3:Y:S04]  /*00d0*/  LDG.E R4, desc[UR36][R4.64] ;  /* 0x0000002404047981 */ /* 0x0010e8000c1e1900 */
[----:B------:R-:W4:Y:S01]  /*00e0*/  LDG.E R6, desc[UR36][R6.64] ;  /* 0x0000002406067981 */ /* 0x000f22000c1e1900 */
[----:B------:R-:W1:Y:S01]  /*00f0*/  S2UR UR5, SR_CgaCtaId ;  /* 0x00000000000579c3 */ /* 0x000e620000008800 */
[----:B------:R-:W-:Y:S01]  /*0100*/  UMOV UR4, 0x400 ;  /* 0x0000040000047882 */ /* 0x000fe20000000000 */
[----:B0-----:R-:W-:Y:S01]  /*0110*/  IMAD.MOV.U32 R5, RZ, RZ, 0x1 ;  /* 0x00000001ff057424 */ /* 0x001fe200078e00ff */
[----:B-1----:R-:W-:-:S06]  /*0120*/  ULEA UR4, UR5, UR4, 0x18 ;  /* 0x0000000405047291 */ /* 0x002fcc000f8ec0ff */
[----:B------:R-:W-:-:S05]  /*0130*/  LEA R3, R8, UR4, 0x2 ;  /* 0x0000000408037c11 */ /* 0x000fca000f8e10ff */
[--C-:B------:R-:W-:Y:S01]  /*0140*/  IMAD R9, R10, 0x4, R3.reuse ;  /* 0x000000040a097824 */ /* 0x100fe200078e0203 */
[----:B------:R-:W0:Y:S01]  /*0150*/  LDCU UR4, c[0x0][0x2f8] ;  /* 0x00005f00ff0477ac */ /* 0x000e220008000800 */
[----:B------:R-:W-:Y:S01]  /*0160*/  IMAD R0, R8, 0x4, R3 ;  /* 0x0000000408007824 */ /* 0x000fe200078e0203 */
[----:B0-----:R-:W-:-:S04]  /*0170*/  IADD3 R2, P0, PT, R1, UR4, RZ ;  /* 0x0000000401027c10 */ /* 0x001fc8000ff1e0ff */
[----:B--2---:R-:W-:Y:S01]  /*0180*/  IADD3.X R16, PT, PT, RZ, UR6, RZ, P0, !PT ;  /* 0x00000006ff107c10 */ /* 0x004fe200087fe4ff */
[----:B---3--:R0:W-:Y:S04]  /*0190*/  STS [R3], R4 ;  /* 0x0000000403007388 */ /* 0x0081e80000000800 */
[----:B----4-:R0:W-:Y:S04]  /*01a0*/  STS [R9], R6 ;  /* 0x0000000609007388 */ /* 0x0101e80000000800 */
.L_x_0:
[----:B0-----:R-:W-:Y:S01]  /*01b0*/  VIADD R3, R5, 0xffffffff ;  /* 0xffffffff05037836 */ /* 0x001fe20000000000 */
[----:B------:R-:W-:Y:S04]  /*01c0*/  BAR.SYNC.DEFER_BLOCKING 0x0 ;  /* 0x0000000000007b1d */ /* 0x000fe80000010000 */
[----:B------:R-:W-:-:S13]  /*01d0*/  LOP3.LUT P0, RZ, R3, R8, RZ, 0xc0, !PT ;  /* 0x0000000803ff7212 */ /* 0x000fda000780c0ff */
[C---:B------:R-:W-:Y:S01]  /*01e0*/  @!P0 LEA R3, R5.reuse, R0, 0x2 ;  /* 0x0000000005038211 */ /* 0x040fe200078e10ff */
[----:B------:R-:W-:Y:S01]  /*01f0*/  IMAD.SHL.U32 R5, R5, 0x2, RZ ;  /* 0x0000000205057824 */ /* 0x000fe200078e00ff */
[----:B------:R-:W-:Y:S04]  /*0200*/  @!P0 LDS R4, [R0] ;  /* 0x0000000000048984 */ /* 0x000fe80000000800 */
[----:B------:R-:W0:Y:S02]  /*0210*/  @!P0 LDS R3, [R3] ;  /* 0x0000000003038984 */ /* 0x000e240000000800 */
[----:B0-----:R-:W-:-:S05]  /*0220*/  @!P0 FADD R7, R3, R4 ;  /* 0x0000000403078221 */ /* 0x001fca0000000000 */
[----:B------:R1:W-:Y:S01]  /*0230*/  @!P0 STS [R0], R7 ;  /* 0x0000000700008388 */ /* 0x0003e20000000800 */
[----:B------:R-:W-:-:S13]  /*0240*/  ISETP.GT.U32.AND P0, PT, R5, R10, PT ;  /* 0x0000000a0500720c */ /* 0x000fda0003f04070 */
[----:B-1----:R-:W-:Y:S05]  /*0250*/  @!P0 BRA `(.L_x_0) ;  /* 0xfffffffc00d48947 */ /* 0x002fea000383ffff */
[----:B------:R-:W-:-:S13]  /*0260*/  LOP3.LUT P0, RZ, R8, UR7, RZ, 0xfc, !PT ;  /* 0x0000000708ff7c12 */ /* 0x000fda000f80fcff */
[----:B------:R-:W-:Y:S05]  /*0270*/  @P0 EXIT ;  /* 0x000000000000094d */ /* 0x000fea0003800000 */
[----:B------:R-:W-:Y:S01]  /*0280*/  MOV R17, 0x0 ;  /* 0x0000000000117802 */ /* 0x000fe20000000f00 */
[----:B------:R-:W0:Y:S01]  /*0290*/  LDCU.64 UR4, c[0x4][0x10] ;  /* 0x01000200ff0477ac */ /* 0x000e220008000a00 */
[----:B------:R-:W-:Y:S02]  /*02a0*/  CS2R R6, SRZ ;  /* 0x0000000000067805 */ /* 0x000fe4000001ff00 */
[----:B------:R1:W2:Y:S01]  /*02b0*/  LDC.64 R8, c[0x4][R17] ;  /* 0x0100000011087b82 */ /* 0x0002a20000000a00 */
[----:B0-----:R-:W-:Y:S01]  /*02c0*/  IMAD.U32 R4, RZ, RZ, UR4 ;  /* 0x00000004ff047e24 */ /* 0x001fe2000f8e00ff */
[----:B-1----:R-:W-:-:S07]  /*02d0*/  MOV R5, UR5 ;  /* 0x0000000500057c02 */ /* 0x002fce0008000f00 */
[----:B------:R-:W-:-:S07]  /*02e0*/  LEPC R20, `(.L_x_1) ;  /* 0x000000001014794e */ /* 0x000fce0000000000 */
[----:B--2---:R-:W-:Y:S05]  /*02f0*/  CALL.ABS.NOINC R8 ;  /* 0x0000000008007343 */ /* 0x004fea0003c00000 */
.L_x_1:
[----:B------:R-:W0:Y:S01]  /*0300*/  LDC.64 R8, c[0x4][0x8] ;  /* 0x01000200ff087b82 */ /* 0x000e220000000a00 */
[----:B------:R-:W-:Y:S01]  /*0310*/  IMAD.MOV.U32 R12, RZ, RZ, RZ ;  /* 0x000000ffff0c7224 */ /* 0x000fe200078e00ff */
[----:B------:R-:W1:Y:S01]  /*0320*/  LDCU.64 UR4, c[0x4][0x18] ;  /* 0x01000300ff0477ac */ /* 0x000e620008000a00 */
[----:B0-----:R-:W2:Y:S05]  /*0330*/  LDG.E R13, desc[UR36][R8.64] ;  /* 0x00000024080d7981 */ /* 0x001eaa000c1e1900 */
[----:B------:R0:W3:Y:S01]  /*0340*/  LDC.64 R10, c[0x4][R17] ;  /* 0x01000000110a7b82 */ /* 0x0000e20000000a00 */
[----:B-1----:R-:W-:Y:S01]  /*0350*/  IMAD.U32 R4, RZ, RZ, UR4 ;  /* 0x00000004ff047e24 */ /* 0x002fe2000f8e00ff */
[----:B------:R-:W-:Y:S01]  /*0360*/  MOV R5, UR5 ;  /* 0x0000000500057c02 */ /* 0x000fe20008000f00 */
[----:B------:R-:W-:-:S02]  /*0370*/  IMAD.MOV.U32 R6, RZ, RZ, R2 ;  /* 0x000000ffff067224 */ /* 0x000fc400078e0002 */
[----:B------:R-:W-:Y:S01]  /*0380*/  IMAD.MOV.U32 R7, RZ, RZ, R16 ;  /* 0x000000ffff077224 */ /* 0x000fe200078e0010 */
[----:B--23--:R0:W-:Y:S06]  /*0390*/  STL.64 [R1], R12 ;  /* 0x0000000c01007387 */ /* 0x00c1ec0000100a00 */
[----:B------:R-:W-:-:S07]  /*03a0*/  LEPC R20, `(.L_x_2) ;  /* 0x000000001014794e */ /* 0x000fce0000000000 */
[----:B0-----:R-:W-:Y:S05]  /*03b0*/  CALL.ABS.NOINC R10 ;  /* 0x000000000a007343 */ /* 0x001fea0003c00000 */
.L_x_2:
[----:B------:R-:W0:Y:S01]  /*03c0*/  LDC.64 R10, c[0x4][0x8] ;  /* 0x01000200ff0a7b82 */ /* 0x000e220000000a00 */
[----:B------:R-:W-:Y:S01]  /*03d0*/  HFMA2 R8, -RZ, RZ, 0, 5.9604644775390625e-08 ;  /* 0x00000001ff087431 */ /* 0x000fe200000001ff */
[----:B------:R-:W1:Y:S01]  /*03e0*/  LDCU.64 UR4, c[0x4][0x18] ;  /* 0x01000300ff0477ac */ /* 0x000e620008000a00 */
[----:B0-----:R-:W2:Y:S05]  /*03f0*/  LDG.E R9, desc[UR36][R10.64+0x4] ;  /* 0x000004240a097981 */ /* 0x001eaa000c1e1900 */
[----:B------:R0:W3:Y:S01]  /*0400*/  LDC.64 R12, c[0x4][R17] ;  /* 0x01000000110c7b82 */ /* 0x0000e20000000a00 */
[----:B-1----:R-:W-:Y:S01]  /*0410*/  IMAD.U32 R4, RZ, RZ, UR4 ;  /* 0x00000004ff047e24 */ /* 0x002fe2000f8e00ff */
[----:B------:R-:W-:Y:S01]  /*0420*/  MOV R6, R2 ;  /* 0x0000000200067202 */ /* 0x000fe20000000f00 */
[----:B------:R-:W-:-:S02]  /*0430*/  IMAD.U32 R5, RZ, RZ, UR5 ;  /* 0x00000005ff057e24 */ /* 0x000fc4000f8e00ff */
[----:B------:R-:W-:Y:S01]  /*0440*/  IMAD.MOV.U32 R7, RZ, RZ, R16 ;  /* 0x000000ffff077224 */ /* 0x000fe200078e0010 */
[----:B--23--:R0:W-:Y:S06]  /*0450*/  STL.64 [R1], R8 ;  /* 0x0000000801007387 */ /* 0x00c1ec0000100a00 */
[----:B------:R-:W-:-:S07]  /*0460*/  LEPC R20, `(.L_x_3) ;  /* 0x000000001014794e */ /* 0x000fce0000000000 */
[----:B0-----:R-:W-:Y:S05]  /*0470*/  CALL.ABS.NOINC R12 ;  /* 0x000000000c007343 */ /* 0x001fea0003c00000 */
.L_x_3:
[----:B------:R-:W0:Y:S01]  /*0480*/  LDC.64 R10, c[0x4][0x8] ;  /* 0x01000200ff0a7b82 */ /* 0x000e220000000a00 */
[----:B------:R-:W-:Y:S01]  /*0490*/  IMAD.MOV.U32 R8, RZ, RZ, 0x2 ;  /* 0x00000002ff087424 */ /* 0x000fe200078e00ff */
[----:B------:R-:W1:Y:S01]  /*04a0*/  LDCU.64 UR4, c[0x4][0x18] ;  /* 0x01000300ff0477ac */ /* 0x000e620008000a00 */
[----:B0-----:R-:W2:Y:S05]  /*04b0*/  LDG.E R9, desc[UR36][R10.64+0x8] ;  /* 0x000008240a097981 */ /* 0x001eaa000c1e1900 */
[----:B------:R0:W3:Y:S01]  /*04c0*/  LDC.64 R12, c[0x4][R17] ;  /* 0x01000000110c7b82 */ /* 0x0000e20000000a00 */
[----:B-1----:R-:W-:Y:S01]  /*04d0*/  MOV R4, UR4 ;  /* 0x0000000400047c02 */ /* 0x002fe20008000f00 */
[----:B------:R-:W-:Y:S01]  /*04e0*/  IMAD.U32 R5, RZ, RZ, UR5 ;  /* 0x00000005ff057e24 */ /* 0x000fe2000f8e00ff */
[----:B------:R-:W-:Y:S01]  /*04f0*/  MOV R7, R16 ;  /* 0x0000001000077202 */ /* 0x000fe20000000f00 */
[----:B------:R-:W-:Y:S01]  /*0500*/  IMAD.MOV.U32 R6, RZ, RZ, R2 ;  /* 0x000000ffff067224 */ /* 0x000fe200078e0002 */
[----:B--23--:R0:W-:Y:S06]  /*0510*/  STL.64 [R1], R8 ;  /* 0x0000000801007387 */ /* 0x00c1ec0000100a00 */
[----:B------:R-:W-:-:S07]  /*0520*/  LEPC R20, `(.L_x_4) ;  /* 0x000000001014794e */ /* 0x000fce0000000000 */
[----:B0-----:R-:W-:Y:S05]  /*0530*/  CALL.ABS.NOINC R12 ;  /* 0x000000000c007343 */ /* 0x001fea0003c00000 */
.L_x_4:
[----:B------:R-:W0:Y:S01]  /*0540*/  LDC.64 R10, c[0x4][0x8] ;  /* 0x01000200ff0a7b82 */ /* 0x000e220000000a00 */
[----:B------:R-:W-:Y:S01]  /*0550*/  IMAD.MOV.U32 R8, RZ, RZ, 0x3 ;  /* 0x00000003ff087424 */ /* 0x000fe200078e00ff */
        /* <DEDUP_REMOVED lines=10> */
.L_x_5:
[----:B------:R-:W0:Y:S01]  /*0600*/  LDC.64 R10, c[0x4][0x8] ;  /* 0x01000200ff0a7b82 */ /* 0x000e220000000a00 */
[----:B------:R-:W-:Y:S01]  /*0610*/  HFMA2 R8, -RZ, RZ, 0, 2.384185791015625e-07 ;  /* 0x00000004ff087431 */ /* 0x000fe200000001ff */
        /* <DEDUP_REMOVED lines=10> */
.L_x_6:
        /* <DEDUP_REMOVED lines=12> */
.L_x_7:
        /* <DEDUP_REMOVED lines=12> */
.L_x_8:
[----:B------:R-:W0:Y:S01]  /*0840*/  LDC.64 R10, c[0x4][0x8] ;  /* 0x01000200ff0a7b82 */ /* 0x000e220000000a00 */
[----:B------:R-:W-:Y:S01]  /*0850*/  HFMA2 R8, -RZ, RZ, 0, 4.17232513427734375e-07 ;  /* 0x00000007ff087431 */ /* 0x000fe200000001ff */
        /* <DEDUP_REMOVED lines=10> */
.L_x_9:
        /* <DEDUP_REMOVED lines=12> */
.L_x_10:
        /* <DEDUP_REMOVED lines=12> */
.L_x_11:
        /* <DEDUP_REMOVED lines=12> */
.L_x_12:
        /* <DEDUP_REMOVED lines=12> */
.L_x_13:
        /* <DEDUP_REMOVED lines=12> */
.L_x_14:
[----:B------:R-:W0:Y:S01]  /*0cc0*/  LDC.64 R10, c[0x4][0x8] ;  /* 0x01000200ff0a7b82 */ /* 0x000e220000000a00 */
[----:B------:R-:W-:Y:S01]  /*0cd0*/  HFMA2 R8, -RZ, RZ, 0, 7.74860382080078125e-07 ;  /* 0x0000000dff087431 */ /* 0x000fe200000001ff */
        /* <DEDUP_REMOVED lines=10> */
.L_x_15:
        /* <DEDUP_REMOVED lines=12> */
.L_x_16:
        /* <DEDUP_REMOVED lines=12> */
.L_x_17:
[----:B------:R-:W0:Y:S01]  /*0f00*/  LDC.64 R10, c[0x4][0x8] ;  /* 0x01000200ff0a7b82 */ /* 0x000e220000000a00 */
[----:B------:R-:W-:Y:S01]  /*0f10*/  HFMA2 R8, -RZ, RZ, 0, 9.5367431640625e-07 ;  /* 0x00000010ff087431 */ /* 0x000fe200000001ff */
        /* <DEDUP_REMOVED lines=10> */
.L_x_18:
        /* <DEDUP_REMOVED lines=12> */
.L_x_19:
        /* <DEDUP_REMOVED lines=12> */
.L_x_20:
[----:B------:R-:W0:Y:S01]  /*1140*/  LDC.64 R10, c[0x4][0x8] ;  /* 0x01000200ff0a7b82 */ /* 0x000e220000000a00 */
[----:B------:R-:W-:Y:S01]  /*1150*/  HFMA2 R8, -RZ, RZ, 0, 1.132488250732421875e-06 ;  /* 0x00000013ff087431 */ /* 0x000fe200000001ff */
        /* <DEDUP_REMOVED lines=10> */
.L_x_21:
[----:B------:R-:W0:Y:S01]  /*1200*/  LDC.64 R10, c[0x4][0x8] ;  /* 0x01000200ff0a7b82 */ /* 0x000e220000000a00 */
[----:B------:R-:W-:Y:S01]  /*1210*/  HFMA2 R8, -RZ, RZ, 0, 1.1920928955078125e-06 ;  /* 0x00000014ff087431 */ /* 0x000fe200000001ff */
[----:B------:R-:W1:Y:S01]  /*1220*/  LDCU.64 UR4, c[0x4][0x18] ;  /* 0x01000300ff0477ac */ /* 0x000e620008000a00 */
[----:B0-----:R-:W2:Y:S05]  /*1230*/  LDG.E R9, desc[UR36][R10.64+0x50] ;  /* 0x000050240a097981 */ /* 0x001eaa000c1e1900 */
[----:B------:R0:W3:Y:S01]  /*1240*/  LDC.64 R12, c[0x4][R17] ;  /* 0x01000000110c7b82 */ /* 0x0000e20000000a00 */
[----:B-1----:R-:W-:Y:S01]  /*1250*/  IMAD.U32 R4, RZ, RZ, UR4 ;  /* 0x00000004ff047e24 */ /* 0x002fe2000f8e00ff */
[----:B------:R-:W-:Y:S01]  /*1260*/  MOV R5, UR5 ;  /* 0x0000000500057c02 */ /* 0x000fe20008000f00 */
[----:B------:R-:W-:Y:S01]  /*1270*/  IMAD.MOV.U32 R6, RZ, RZ, R2 ;  /* 0x000000ffff067224 */ /* 0x000fe200078e0002 */
[----:B------:R-:W-:Y:S01]  /*1280*/  MOV R7, R16 ;  /* 0x0000001000077202 */ /* 0x000fe20000000f00 */
[----:B--23--:R0:W-:Y:S06]  /*1290*/  STL.64 [R1], R8 ;  /* 0x0000000801007387 */ /* 0x00c1ec0000100a00 */
[----:B------:R-:W-:-:S07]  /*12a0*/  LEPC R20, `(.L_x_22) ;  /* 0x000000001014794e */ /* 0x000fce0000000000 */
[----:B0-----:R-:W-:Y:S05]  /*12b0*/  CALL.ABS.NOINC R12 ;  /* 0x000000000c007343 */ /* 0x001fea0003c00000 */
.L_x_22:
        /* <DEDUP_REMOVED lines=12> */
.L_x_23:
[----:B------:R-:W0:Y:S01]  /*1380*/  LDC.64 R10, c[0x4][0x8] ;  /* 0x01000200ff0a7b82 */ /* 0x000e220000000a00 */
[----:B------:R-:W-:Y:S01]  /*1390*/  HFMA2 R8, -RZ, RZ, 0, 1.31130218505859375e-06 ;  /* 0x00000016ff087431 */ /* 0x000fe200000001ff */
        /* <DEDUP_REMOVED lines=10> */
.L_x_24:
        /* <DEDUP_REMOVED lines=12> */
.L_x_25:
[----:B------:R-:W0:Y:S01]  /*1500*/  LDC.64 R10, c[0x4][0x8] ;  /* 0x01000200ff0a7b82 */ /* 0x000e220000000a00 */
[----:B------:R-:W-:Y:S01]  /*1510*/  HFMA2 R8, -RZ, RZ, 0, 1.430511474609375e-06 ;  /* 0x00000018ff087431 */ /* 0x000fe200000001ff */
        /* <DEDUP_REMOVED lines=10> */
.L_x_26:
        /* <DEDUP_REMOVED lines=12> */
.L_x_27:
[----:B------:R-:W0:Y:S01]  /*1680*/  LDC.64 R10, c[0x4][0x8] ;  /* 0x01000200ff0a7b82 */ /* 0x000e220000000a00 */
[----:B------:R-:W-:Y:S01]  /*1690*/  HFMA2 R8, -RZ, RZ, 0, 1.54972076416015625e-06 ;  /* 0x0000001aff087431 */ /* 0x000fe200000001ff */
        /* <DEDUP_REMOVED lines=10> */
.L_x_28:
        /* <DEDUP_REMOVED lines=12> */
.L_x_29:
[----:B------:R-:W0:Y:S01]  /*1800*/  LDC.64 R10, c[0x4][0x8] ;  /* 0x01000200ff0a7b82 */ /* 0x000e220000000a00 */
[----:B------:R-:W-:Y:S01]  /*1810*/  HFMA2 R8, -RZ, RZ, 0, 1.6689300537109375e-06 ;  /* 0x0000001cff087431 */ /* 0x000fe200000001ff */
        /* <DEDUP_REMOVED lines=10> */
.L_x_30:
        /* <DEDUP_REMOVED lines=12> */
.L_x_31:
[----:B------:R-:W0:Y:S01]  /*1980*/  LDC.64 R10, c[0x4][0x8] ;  /* 0x01000200ff0a7b82 */ /* 0x000e220000000a00 */
[----:B------:R-:W-:Y:S01]  /*1990*/  HFMA2 R8, -RZ, RZ, 0, 1.78813934326171875e-06 ;  /* 0x0000001eff087431 */ /* 0x000fe200000001ff */
        /* <DEDUP_REMOVED lines=10> */
.L_x_32:
        /* <DEDUP_REMOVED lines=12> */
.L_x_33:
[----:B------:R-:W0:Y:S01]  /*1b00*/  LDC.64 R10, c[0x4][0x8] ;  /* 0x01000200ff0a7b82 */ /* 0x000e220000000a00 */
[----:B------:R-:W-:Y:S01]  /*1b10*/  HFMA2 R8, -RZ, RZ, 0, 1.9073486328125e-06 ;  /* 0x00000020ff087431 */ /* 0x000fe200000001ff */
        /* <DEDUP_REMOVED lines=10> */
.L_x_34:
[----:B------:R0:W1:Y:S01]  /*1bc0*/  LDC.64 R2, c[0x4][R17] ;  /* 0x0100000011027b82 */ /* 0x0000620000000a00 */
[----:B------:R-:W2:Y:S01]  /*1bd0*/  LDCU.64 UR4, c[0x4][0x20] ;  /* 0x01000400ff0477ac */ /* 0x000ea20008000a00 */
[----:B------:R-:W-:Y:S01]  /*1be0*/  CS2R R6, SRZ ;  /* 0x0000000000067805 */ /* 0x000fe2000001ff00 */
[----:B--2---:R-:W-:Y:S01]  /*1bf0*/  IMAD.U32 R4, RZ, RZ, UR4 ;  /* 0x00000004ff047e24 */ /* 0x004fe2000f8e00ff */
[----:B0-----:R-:W-:-:S07]  /*1c00*/  MOV R5, UR5 ;  /* 0x0000000500057c02 */ /* 0x001fce0008000f00 */
[----:B------:R-:W-:-:S07]  /*1c10*/  LEPC R20, `(.L_x_35) ;  /* 0x000000001014794e */ /* 0x000fce0000000000 */
[----:B-1----:R-:W-:Y:S05]  /*1c20*/  CALL.ABS.NOINC R2 ;  /* 0x0000000002007343 */ /* 0x002fea0003c00000 */
.L_x_35:
[----:B------:R-:W-:Y:S05]  /*1c30*/  EXIT ;  /* 0x000000000000794d */ /* 0x000fea0003800000 */
.L_x_36:
[----:B------:R-:W-:-:S00]  /*1c40*/  BRA `(.L_x_36) ;  /* 0xfffffffc00fc7947 */ /* 0x000fc0000383ffff */
[----:B------:R-:W-:-:S00]  /*1c50*/  NOP ;  /* 0x0000000000007918 */ /* 0x000fc00000000000 */
        /* <DEDUP_REMOVED lines=10> */
.L_x_74:


//--------------------- .text._Z14naiveReductionPfS_j --------------------------
	.section	.text._Z14naiveReductionPfS_j,"ax",@progbits
	.align	128
        .global         _Z14naiveReductionPfS_j
        .type           _Z14naiveReductionPfS_j,@function
        .size           _Z14naiveReductionPfS_j,(.L_x_75 - _Z14naiveReductionPfS_j)
        .other          _Z14naiveReductionPfS_j,@"STO_CUDA_ENTRY STV_DEFAULT"
_Z14naiveReductionPfS_j:
.text._Z14naiveReductionPfS_j:
        /* <DEDUP_REMOVED lines=27> */
.L_x_37:
        /* <DEDUP_REMOVED lines=21> */
.L_x_38:
        /* <DEDUP_REMOVED lines=12> */
.L_x_39:
        /* <DEDUP_REMOVED lines=12> */
.L_x_40:
        /* <DEDUP_REMOVED lines=12> */
.L_x_41:
        /* <DEDUP_REMOVED lines=12> */
.L_x_42:
        /* <DEDUP_REMOVED lines=12> */
.L_x_43:
        /* <DEDUP_REMOVED lines=12> */
.L_x_44:
        /* <DEDUP_REMOVED lines=12> */
.L_x_45:
        /* <DEDUP_REMOVED lines=12> */
.L_x_46:
        /* <DEDUP_REMOVED lines=12> */
.L_x_47:
        /* <DEDUP_REMOVED lines=12> */
.L_x_48:
        /* <DEDUP_REMOVED lines=12> */
.L_x_49:
        /* <DEDUP_REMOVED lines=12> */
.L_x_50:
        /* <DEDUP_REMOVED lines=12> */
.L_x_51:
        /* <DEDUP_REMOVED lines=12> */
.L_x_52:
        /* <DEDUP_REMOVED lines=12> */
.L_x_53:
        /* <DEDUP_REMOVED lines=12> */
.L_x_54:
        /* <DEDUP_REMOVED lines=12> */
.L_x_55:
        /* <DEDUP_REMOVED lines=12> */
.L_x_56:
        /* <DEDUP_REMOVED lines=12> */
.L_x_57:
        /* <DEDUP_REMOVED lines=12> */
.L_x_58:
        /* <DEDUP_REMOVED lines=12> */
.L_x_59:
        /* <DEDUP_REMOVED lines=12> */
.L_x_60:
        /* <DEDUP_REMOVED lines=12> */
.L_x_61:
        /* <DEDUP_REMOVED lines=12> */
.L_x_62:
        /* <DEDUP_REMOVED lines=12> */
.L_x_63:
        /* <DEDUP_REMOVED lines=12> */
.L_x_64:
        /* <DEDUP_REMOVED lines=12> */
.L_x_65:
        /* <DEDUP_REMOVED lines=12> */
.L_x_66:
        /* <DEDUP_REMOVED lines=12> */
.L_x_67:
        /* <DEDUP_REMOVED lines=12> */
.L_x_68:
        /* <DEDUP_REMOVED lines=12> */
.L_x_69:
        /* <DEDUP_REMOVED lines=12> */
.L_x_70:
        /* <DEDUP_REMOVED lines=12> */
.L_x_71:
[----:B------:R0:W1:Y:S01]  /*1bc0*/  LDC.64 R2, c[0x4][R17] ;  /* 0x0100000011027b82 */ /* 0x0000620000000a00 */
[----:B------:R-:W2:Y:S01]  /*1bd0*/  LDCU.64 UR4, c[0x4][0x20] ;  /* 0x01000400ff0477ac */ /* 0x000ea20008000a00 */
[----:B------:R-:W-:Y:S01]  /*1be0*/  CS2R R6, SRZ ;  /* 0x0000000000067805 */ /* 0x000fe2000001ff00 */
[----:B--2---:R-:W-:Y:S01]  /*1bf0*/  IMAD.U32 R4, RZ, RZ, UR4 ;  /* 0x00000004ff047e24 */ /* 0x004fe2000f8e00ff */
[----:B0-----:R-:W-:-:S07]  /*1c00*/  MOV R5, UR5 ;  /* 0x0000000500057c02 */ /* 0x001fce0008000f00 */
[----:B------:R-:W-:-:S07]  /*1c10*/  LEPC R20, `(.L_x_72) ;  /* 0x000000001014794e */ /* 0x000fce0000000000 */
[----:B-1----:R-:W-:Y:S05]  /*1c20*/  CALL.ABS.NOINC R2 ;  /* 0x0000000002007343 */ /* 0x002fea0003c00000 */
.L_x_72:
[----:B------:R-:W-:Y:S05]  /*1c30*/  EXIT ;  /* 0x000000000000794d */ /* 0x000fea0003800000 */
.L_x_73:
        /* <DEDUP_REMOVED lines=12> */
.L_x_75:


//--------------------- .nv.global.init           --------------------------
	.section	.nv.global.init,"aw",@progbits
.nv.global.init:
	.type		$str$2,@object
	.size		$str$2,($str$1 - $str$2)
$str$2:
        /*0000*/ 	.byte	0x0a, 0x0a, 0x00
	.type		$str$1,@object
	.size		$str$1,($str - $str$1)
$str$1:
        /*0003*/ 	.byte	0x57, 0x25, 0x64, 0x3a, 0x20, 0x25, 0x75, 0x2c, 0x20, 0x00
	.type		$str,@object
	.size		$str,(.L_1 - $str)
$str:
        /*000d*/ 	.byte	0x0a, 0x20, 0x57, 0x61, 0x72, 0x70, 0x20, 0x44, 0x69, 0x73, 0x74, 0x72, 0x69, 0x62, 0x75, 0x74
        /*001d*/ 	.byte	0x69, 0x6f, 0x6e, 0x3a, 0x20, 0x0a, 0x00
.L_1:


//--------------------- .nv.shared._Z18optimizedReductionPfS_j --------------------------
	.section	.nv.shared._Z18optimizedReductionPfS_j,"aw",@nobits
	.sectionflags	@""
	.align	4
.nv.shared._Z18optimizedReductionPfS_j:
	.zero		5120


//--------------------- .nv.shared.reserved.0     --------------------------
	.section	.nv.shared.reserved.0,"aw",@nobits
	.weak		__nv_reservedSMEM_offset_0_alias
	.size		__nv_reservedSMEM_offset_0_alias, 0, 64
	.other		__nv_reservedSMEM_offset_0_alias,@"STO_CUDA_RESERVED_SHARED STV_DEFAULT"
__nv_reservedSMEM_offset_0_alias:
	.zero		0
	.zero		64


//--------------------- .nv.global                --------------------------
	.section	.nv.global,"aw",@nobits
	.align	4
.nv.global:
	.type		warpDistribution,@object
	.size		warpDistribution,(.L_0 - warpDistribution)
warpDistribution:
	.zero		132
.L_0:


//--------------------- .nv.shared._Z14naiveReductionPfS_j --------------------------
	.section	.nv.shared._Z14naiveReductionPfS_j,"aw",@nobits
	.sectionflags	@""
	.align	4
.nv.shared._Z14naiveReductionPfS_j:
	.zero		5120


//--------------------- .nv.constant0._Z18optimizedReductionPfS_j --------------------------
	.section	.nv.constant0._Z18optimizedReductionPfS_j,"a",@progbits
	.sectionflags	@""
	.align	4
.nv.constant0._Z18optimizedReductionPfS_j:
	.zero		916


//--------------------- .nv.constant0._Z14naiveReductionPfS_j --------------------------
	.section	.nv.constant0._Z14naiveReductionPfS_j,"a",@progbits
	.sectionflags	@""
	.align	4
.nv.constant0._Z14naiveReductionPfS_j:
	.zero		916


//--------------------- SYMBOLS --------------------------

	.type		.nv.reservedSmem.offset0,@object
	.size		.nv.reservedSmem.offset0,0x4
	.type		.nv.reservedSmem.cap,@object
	.size		.nv.reservedSmem.cap,0x4
	.type		vprintf,@function
